//
// Generated by NVIDIA NVVM Compiler
//
// Compiler Build ID: CL-36424714
// Cuda compilation tools, release 13.0, V13.0.88
// Based on NVVM 20.0.0
//

.version 9.0
.target sm_100
.address_size 64

	// .globl	_Z12add_matricesPfS_S_ii

.visible .entry _Z12add_matricesPfS_S_ii(
	.param .u64 .ptr .align 1 _Z12add_matricesPfS_S_ii_param_0,
	.param .u64 .ptr .align 1 _Z12add_matricesPfS_S_ii_param_1,
	.param .u64 .ptr .align 1 _Z12add_matricesPfS_S_ii_param_2,
	.param .u32 _Z12add_matricesPfS_S_ii_param_3,
	.param .u32 _Z12add_matricesPfS_S_ii_param_4
)
{
	.reg .pred 	%p<4>;
	.reg .b32 	%r<12>;
	.reg .b32 	%f<4>;
	.reg .b64 	%rd<11>;

	ld.param.u64 	%rd1, [_Z12add_matricesPfS_S_ii_param_0];
	ld.param.u64 	%rd2, [_Z12add_matricesPfS_S_ii_param_1];
	ld.param.u64 	%rd3, [_Z12add_matricesPfS_S_ii_param_2];
	ld.param.u32 	%r4, [_Z12add_matricesPfS_S_ii_param_3];
	ld.param.u32 	%r3, [_Z12add_matricesPfS_S_ii_param_4];
	mov.u32 	%r5, %ctaid.y;
	mov.u32 	%r6, %ntid.y;
	mov.u32 	%r7, %tid.y;
	mad.lo.s32 	%r1, %r5, %r6, %r7;
	mov.u32 	%r8, %ctaid.x;
	mov.u32 	%r9, %ntid.x;
	mov.u32 	%r10, %tid.x;
	mad.lo.s32 	%r2, %r8, %r9, %r10;
	setp.ge.s32 	%p1, %r1, %r4;
	setp.ge.s32 	%p2, %r2, %r3;
	or.pred  	%p3, %p1, %p2;
	@%p3 bra 	$L__BB0_2;
	cvta.to.global.u64 	%rd4, %rd1;
	cvta.to.global.u64 	%rd5, %rd2;
	cvta.to.global.u64 	%rd6, %rd3;
	mad.lo.s32 	%r11, %r3, %r1, %r2;
	mul.wide.s32 	%rd7, %r11, 4;
	add.s64 	%rd8, %rd4, %rd7;
	ld.global.f32 	%f1, [%rd8];
	add.s64 	%rd9, %rd5, %rd7;
	ld.global.f32 	%f2, [%rd9];
	add.f32 	%f3, %f1, %f2;
	add.s64 	%rd10, %rd6, %rd7;
	st.global.f32 	[%rd10], %f3;
$L__BB0_2:
	ret;

}
	// .globl	_Z14matmul_simple_PfS_S_iiii
.visible .entry _Z14matmul_simple_PfS_S_iiii(
	.param .u64 .ptr .align 1 _Z14matmul_simple_PfS_S_iiii_param_0,
	.param .u64 .ptr .align 1 _Z14matmul_simple_PfS_S_iiii_param_1,
	.param .u64 .ptr .align 1 _Z14matmul_simple_PfS_S_iiii_param_2,
	.param .u32 _Z14matmul_simple_PfS_S_iiii_param_3,
	.param .u32 _Z14matmul_simple_PfS_S_iiii_param_4,
	.param .u32 _Z14matmul_simple_PfS_S_iiii_param_5,
	.param .u32 _Z14matmul_simple_PfS_S_iiii_param_6
)
{
	.reg .pred 	%p<13>;
	.reg .b32 	%r<41>;
	.reg .b32 	%f<68>;
	.reg .b64 	%rd<53>;

	ld.param.u64 	%rd7, [_Z14matmul_simple_PfS_S_iiii_param_0];
	ld.param.u64 	%rd8, [_Z14matmul_simple_PfS_S_iiii_param_1];
	ld.param.u64 	%rd6, [_Z14matmul_simple_PfS_S_iiii_param_2];
	ld.param.u32 	%r20, [_Z14matmul_simple_PfS_S_iiii_param_3];
	ld.param.u32 	%r18, [_Z14matmul_simple_PfS_S_iiii_param_4];
	ld.param.u32 	%r19, [_Z14matmul_simple_PfS_S_iiii_param_6];
	cvta.to.global.u64 	%rd1, %rd8;
	cvta.to.global.u64 	%rd2, %rd7;
	mov.u32 	%r21, %ctaid.y;
	mov.u32 	%r22, %ntid.y;
	mov.u32 	%r23, %tid.y;
	mad.lo.s32 	%r1, %r21, %r22, %r23;
	mov.u32 	%r24, %ctaid.x;
	mov.u32 	%r25, %ntid.x;
	mov.u32 	%r26, %tid.x;
	mad.lo.s32 	%r2, %r24, %r25, %r26;
	setp.ge.s32 	%p1, %r1, %r20;
	setp.ge.s32 	%p2, %r2, %r19;
	or.pred  	%p3, %p1, %p2;
	@%p3 bra 	$L__BB1_14;
	setp.lt.s32 	%p4, %r18, 1;
	mov.f32 	%f67, 0f00000000;
	@%p4 bra 	$L__BB1_13;
	mul.lo.s32 	%r3, %r18, %r1;
	and.b32  	%r4, %r18, 7;
	setp.lt.u32 	%p5, %r18, 8;
	mov.f32 	%f67, 0f00000000;
	mov.b32 	%r39, 0;
	@%p5 bra 	$L__BB1_5;
	and.b32  	%r39, %r18, 2147483640;
	neg.s32 	%r37, %r39;
	shl.b32 	%r7, %r19, 3;
	mul.wide.u32 	%rd9, %r3, 4;
	add.s64 	%rd10, %rd9, %rd2;
	add.s64 	%rd52, %rd10, 16;
	mov.f32 	%f67, 0f00000000;
	mul.wide.s32 	%rd13, %r19, 4;
	mov.u32 	%r36, %r2;
$L__BB1_4:
	.pragma "nounroll";
	ld.global.f32 	%f17, [%rd52+-16];
	mul.wide.s32 	%rd11, %r36, 4;
	add.s64 	%rd12, %rd1, %rd11;
	ld.global.f32 	%f18, [%rd12];
	fma.rn.f32 	%f19, %f17, %f18, %f67;
	ld.global.f32 	%f20, [%rd52+-12];
	add.s64 	%rd14, %rd12, %rd13;
	ld.global.f32 	%f21, [%rd14];
	fma.rn.f32 	%f22, %f20, %f21, %f19;
	ld.global.f32 	%f23, [%rd52+-8];
	add.s64 	%rd15, %rd14, %rd13;
	ld.global.f32 	%f24, [%rd15];
	fma.rn.f32 	%f25, %f23, %f24, %f22;
	ld.global.f32 	%f26, [%rd52+-4];
	add.s64 	%rd16, %rd15, %rd13;
	ld.global.f32 	%f27, [%rd16];
	fma.rn.f32 	%f28, %f26, %f27, %f25;
	ld.global.f32 	%f29, [%rd52];
	add.s64 	%rd17, %rd16, %rd13;
	ld.global.f32 	%f30, [%rd17];
	fma.rn.f32 	%f31, %f29, %f30, %f28;
	ld.global.f32 	%f32, [%rd52+4];
	add.s64 	%rd18, %rd17, %rd13;
	ld.global.f32 	%f33, [%rd18];
	fma.rn.f32 	%f34, %f32, %f33, %f31;
	ld.global.f32 	%f35, [%rd52+8];
	add.s64 	%rd19, %rd18, %rd13;
	ld.global.f32 	%f36, [%rd19];
	fma.rn.f32 	%f37, %f35, %f36, %f34;
	ld.global.f32 	%f38, [%rd52+12];
	add.s64 	%rd20, %rd19, %rd13;
	ld.global.f32 	%f39, [%rd20];
	fma.rn.f32 	%f67, %f38, %f39, %f37;
	add.s32 	%r37, %r37, 8;
	add.s32 	%r36, %r36, %r7;
	add.s64 	%rd52, %rd52, 32;
	setp.ne.s32 	%p6, %r37, 0;
	@%p6 bra 	$L__BB1_4;
$L__BB1_5:
	setp.eq.s32 	%p7, %r4, 0;
	@%p7 bra 	$L__BB1_13;
	and.b32  	%r13, %r18, 3;
	setp.lt.u32 	%p8, %r4, 4;
	@%p8 bra 	$L__BB1_8;
	add.s32 	%r28, %r39, %r3;
	mul.wide.u32 	%rd21, %r28, 4;
	add.s64 	%rd22, %rd2, %rd21;
	ld.global.f32 	%f41, [%rd22];
	mad.lo.s32 	%r29, %r39, %r19, %r2;
	mul.wide.s32 	%rd23, %r29, 4;
	add.s64 	%rd24, %rd1, %rd23;
	ld.global.f32 	%f42, [%rd24];
	fma.rn.f32 	%f43, %f41, %f42, %f67;
	cvt.u64.u32 	%rd25, %r3;
	cvt.u64.u32 	%rd26, %r39;
	add.s64 	%rd27, %rd26, %rd25;
	shl.b64 	%rd28, %rd27, 2;
	add.s64 	%rd29, %rd2, %rd28;
	ld.global.f32 	%f44, [%rd29+4];
	mul.wide.s32 	%rd30, %r19, 4;
	add.s64 	%rd31, %rd24, %rd30;
	ld.global.f32 	%f45, [%rd31];
	fma.rn.f32 	%f46, %f44, %f45, %f43;
	ld.global.f32 	%f47, [%rd29+8];
	add.s64 	%rd32, %rd31, %rd30;
	ld.global.f32 	%f48, [%rd32];
	fma.rn.f32 	%f49, %f47, %f48, %f46;
	ld.global.f32 	%f50, [%rd29+12];
	add.s64 	%rd33, %rd32, %rd30;
	ld.global.f32 	%f51, [%rd33];
	fma.rn.f32 	%f67, %f50, %f51, %f49;
	add.s32 	%r39, %r39, 4;
$L__BB1_8:
	setp.eq.s32 	%p9, %r13, 0;
	@%p9 bra 	$L__BB1_13;
	setp.eq.s32 	%p10, %r13, 1;
	@%p10 bra 	$L__BB1_11;
	add.s32 	%r30, %r39, %r3;
	mul.wide.u32 	%rd34, %r30, 4;
	add.s64 	%rd35, %rd2, %rd34;
	ld.global.f32 	%f53, [%rd35];
	mad.lo.s32 	%r31, %r39, %r19, %r2;
	mul.wide.s32 	%rd36, %r31, 4;
	add.s64 	%rd37, %rd1, %rd36;
	ld.global.f32 	%f54, [%rd37];
	fma.rn.f32 	%f55, %f53, %f54, %f67;
	cvt.u64.u32 	%rd38, %r3;
	cvt.u64.u32 	%rd39, %r39;
	add.s64 	%rd40, %rd39, %rd38;
	shl.b64 	%rd41, %rd40, 2;
	add.s64 	%rd42, %rd2, %rd41;
	ld.global.f32 	%f56, [%rd42+4];
	mul.wide.s32 	%rd43, %r19, 4;
	add.s64 	%rd44, %rd37, %rd43;
	ld.global.f32 	%f57, [%rd44];
	fma.rn.f32 	%f67, %f56, %f57, %f55;
	add.s32 	%r39, %r39, 2;
$L__BB1_11:
	and.b32  	%r32, %r18, 1;
	setp.eq.b32 	%p11, %r32, 1;
	not.pred 	%p12, %p11;
	@%p12 bra 	$L__BB1_13;
	add.s32 	%r33, %r39, %r3;
	mul.wide.u32 	%rd45, %r33, 4;
	add.s64 	%rd46, %rd2, %rd45;
	ld.global.f32 	%f58, [%rd46];
	mad.lo.s32 	%r34, %r39, %r19, %r2;
	mul.wide.s32 	%rd47, %r34, 4;
	add.s64 	%rd48, %rd1, %rd47;
	ld.global.f32 	%f59, [%rd48];
	fma.rn.f32 	%f67, %f58, %f59, %f67;
$L__BB1_13:
	mad.lo.s32 	%r35, %r19, %r1, %r2;
	cvta.to.global.u64 	%rd49, %rd6;
	mul.wide.s32 	%rd50, %r35, 4;
	add.s64 	%rd51, %rd49, %rd50;
	st.global.f32 	[%rd51], %f67;
$L__BB1_14:
	ret;

}


// ===== COMPILED SASS (sm_100) =====

	.target	sm_100

	.elftype	@"ET_EXEC"


//--------------------- .note.nv.tkinfo           --------------------------
	.section	.note.nv.tkinfo,"",@"SHT_NOTE"
	.sectionflags	@"SHF_NOTE_NV_TKINFO"
	.tkinfo
        /*0018*/ 	.word	0x00000002
        /*0030*/ 	.string	""
        /*0030*/ 	.string	"ptxas"
        /*0030*/ 	.string	"Cuda compilation tools, release 13.0, V13.0.88"
        /*0030*/ 	.string	"Build cuda_13.0.r13.0/compiler.36424714_0"
        /*0030*/ 	.string	"-arch sm_100 -m 64 "



//--------------------- .note.nv.cuinfo           --------------------------
	.section	.note.nv.cuinfo,"",@"SHT_NOTE"
	.sectionflags	@"SHF_NOTE_NV_CUINFO"
        /*0018*/ 	.short	0x0002
        /*001a*/ 	.short	0x0064
        /*001c*/ 	.short	0x0082
	.zero		2


//--------------------- .nv.info                  --------------------------
	.section	.nv.info,"",@"SHT_CUDA_INFO"
	.align	4


	//----- nvinfo : EIATTR_REGCOUNT
	.align		4
        /*0000*/ 	.byte	0x04, 0x2f
        /*0002*/ 	.short	(.L_1 - .L_0)
	.align		4
.L_0:
        /*0004*/ 	.word	index@(_Z12add_matricesPfS_S_ii)
        /*0008*/ 	.word	0x0000000c


	//----- nvinfo : EIATTR_FRAME_SIZE
	.align		4
.L_1:
        /*000c*/ 	.byte	0x04, 0x11
        /*000e*/ 	.short	(.L_3 - .L_2)
	.align		4
.L_2:
        /*0010*/ 	.word	index@(_Z12add_matricesPfS_S_ii)
        /*0014*/ 	.word	0x00000000


	//----- nvinfo : EIATTR_REGCOUNT
	.align		4
.L_3:
        /*0018*/ 	.byte	0x04, 0x2f
        /*001a*/ 	.short	(.L_5 - .L_4)
	.align		4
.L_4:
        /*001c*/ 	.word	index@(_Z14matmul_simple_PfS_S_iiii)
        /*0020*/ 	.word	0x00000020


	//----- nvinfo : EIATTR_FRAME_SIZE
	.align		4
.L_5:
        /*0024*/ 	.byte	0x04, 0x11
        /*0026*/ 	.short	(.L_7 - .L_6)
	.align		4
.L_6:
        /*0028*/ 	.word	index@(_Z14matmul_simple_PfS_S_iiii)
        /*002c*/ 	.word	0x00000000


	//----- nvinfo : EIATTR_MIN_STACK_SIZE
	.align		4
.L_7:
        /*0030*/ 	.byte	0x04, 0x12
        /*0032*/ 	.short	(.L_9 - .L_8)
	.align		4
.L_8:
        /*0034*/ 	.word	index@(_Z14matmul_simple_PfS_S_iiii)
        /*0038*/ 	.word	0x00000000


	//----- nvinfo : EIATTR_MIN_STACK_SIZE
	.align		4
.L_9:
        /*003c*/ 	.byte	0x04, 0x12
        /*003e*/ 	.short	(.L_11 - .L_10)
	.align		4
.L_10:
        /*0040*/ 	.word	index@(_Z12add_matricesPfS_S_ii)
        /*0044*/ 	.word	0x00000000
.L_11:


//--------------------- .nv.compat                --------------------------
	.section	.nv.compat,"",@"SHT_CUDA_COMPAT_INFO"
	.align	4
        /*0000*/ 	.byte	0x02, 0x09, 0x00, 0x00, 0x02, 0x02, 0x01, 0x00, 0x02, 0x05, 0x05, 0x00, 0x03, 0x07, 0x01, 0x01
        /*0010*/ 	.byte	0x02, 0x03, 0x00, 0x00, 0x02, 0x06, 0x01, 0x00, 0x04, 0x0b, 0x08, 0x00, 0x09, 0x00, 0x00, 0x00
        /*0020*/ 	.byte	0x00, 0x00, 0x00, 0x00


//--------------------- .nv.info._Z14matmul_simple_PfS_S_iiii --------------------------
	.section	.nv.info._Z14matmul_simple_PfS_S_iiii,"",@"SHT_CUDA_INFO"
	.sectionflags	@""
	.align	4


	//----- nvinfo : EIATTR_CUDA_API_VERSION
	.align		4
        /*0000*/ 	.byte	0x04, 0x37
        /*0002*/ 	.short	(.L_13 - .L_12)
.L_12:
        /*0004*/ 	.word	0x00000082


	//----- nvinfo : EIATTR_KPARAM_INFO
	.align		4
.L_13:
        /*0008*/ 	.byte	0x04, 0x17
        /*000a*/ 	.short	(.L_15 - .L_14)
.L_14:
        /*000c*/ 	.word	0x00000000
        /*0010*/ 	.short	0x0006
        /*0012*/ 	.short	0x0024
        /*0014*/ 	.byte	0x00, 0xf0, 0x11, 0x00


	//----- nvinfo : EIATTR_KPARAM_INFO
	.align		4
.L_15:
        /*0018*/ 	.byte	0x04, 0x17
        /*001a*/ 	.short	(.L_17 - .L_16)
.L_16:
        /*001c*/ 	.word	0x00000000
        /*0020*/ 	.short	0x0005
        /*0022*/ 	.short	0x0020
        /*0024*/ 	.byte	0x00, 0xf0, 0x11, 0x00


	//----- nvinfo : EIATTR_KPARAM_INFO
	.align		4
.L_17:
        /*0028*/ 	.byte	0x04, 0x17
        /*002a*/ 	.short	(.L_19 - .L_18)
.L_18:
        /*002c*/ 	.word	0x00000000
        /*0030*/ 	.short	0x0004
        /*0032*/ 	.short	0x001c
        /*0034*/ 	.byte	0x00, 0xf0, 0x11, 0x00


	//----- nvinfo : EIATTR_KPARAM_INFO
	.align		4
.L_19:
        /*0038*/ 	.byte	0x04, 0x17
        /*003a*/ 	.short	(.L_21 - .L_20)
.L_20:
        /*003c*/ 	.word	0x00000000
        /*0040*/ 	.short	0x0003
        /*0042*/ 	.short	0x0018
        /*0044*/ 	.byte	0x00, 0xf0, 0x11, 0x00


	//----- nvinfo : EIATTR_KPARAM_INFO
	.align		4
.L_21:
        /*0048*/ 	.byte	0x04, 0x17
        /*004a*/ 	.short	(.L_23 - .L_22)
.L_22:
        /*004c*/ 	.word	0x00000000
        /*0050*/ 	.short	0x0002
        /*0052*/ 	.short	0x0010
        /*0054*/ 	.byte	0x00, 0xf5, 0x21, 0x00


	//----- nvinfo : EIATTR_KPARAM_INFO
	.align		4
.L_23:
        /*0058*/ 	.byte	0x04, 0x17
        /*005a*/ 	.short	(.L_25 - .L_24)
.L_24:
        /*005c*/ 	.word	0x00000000
        /*0060*/ 	.short	0x0001
        /*0062*/ 	.short	0x0008
        /*0064*/ 	.byte	0x00, 0xf5, 0x21, 0x00


	//----- nvinfo : EIATTR_KPARAM_INFO
	.align		4
.L_25:
        /*0068*/ 	.byte	0x04, 0x17
        /*006a*/ 	.short	(.L_27 - .L_26)
.L_26:
        /*006c*/ 	.word	0x00000000
        /*0070*/ 	.short	0x0000
        /*0072*/ 	.short	0x0000
        /*0074*/ 	.byte	0x00, 0xf5, 0x21, 0x00


	//----- nvinfo : EIATTR_SPARSE_MMA_MASK
	.align		4
.L_27:
        /*0078*/ 	.byte	0x03, 0x50
        /*007a*/ 	.short	0x0000


	//----- nvinfo : EIATTR_MAXREG_COUNT
	.align		4
        /*007c*/ 	.byte	0x03, 0x1b
        /*007e*/ 	.short	0x00ff


	//----- nvinfo : EIATTR_MERCURY_ISA_VERSION
	.align		4
        /*0080*/ 	.byte	0x03, 0x5f
        /*0082*/ 	.short	0x0101


	//----- nvinfo : EIATTR_VRC_CTA_INIT_COUNT
	.align		4
        /*0084*/ 	.byte	0x02, 0x4a
	.zero		1
	.zero		1


	//----- nvinfo : EIATTR_EXIT_INSTR_OFFSETS
	.align		4
        /*0088*/ 	.byte	0x04, 0x1c
        /*008a*/ 	.short	(.L_29 - .L_28)


	//   ....[0]....
.L_28:
        /*008c*/ 	.word	0x000000d0


	//   ....[1]....
        /*0090*/ 	.word	0x000008f0


	//----- nvinfo : EIATTR_CBANK_PARAM_SIZE
	.align		4
.L_29:
        /*0094*/ 	.byte	0x03, 0x19
        /*0096*/ 	.short	0x0028


	//----- nvinfo : EIATTR_PARAM_CBANK
	.align		4
        /*0098*/ 	.byte	0x04, 0x0a
        /*009a*/ 	.short	(.L_31 - .L_30)
	.align		4
.L_30:
        /*009c*/ 	.word	index@(.nv.constant0._Z14matmul_simple_PfS_S_iiii)
        /*00a0*/ 	.short	0x0380
        /*00a2*/ 	.short	0x0028


	//----- nvinfo : EIATTR_SW_WAR
	.align		4
.L_31:
        /*00a4*/ 	.byte	0x04, 0x36
        /*00a6*/ 	.short	(.L_33 - .L_32)
.L_32:
        /*00a8*/ 	.word	0x00000008
.L_33:


//--------------------- .nv.info._Z12add_matricesPfS_S_ii --------------------------
	.section	.nv.info._Z12add_matricesPfS_S_ii,"",@"SHT_CUDA_INFO"
	.sectionflags	@""
	.align	4


	//----- nvinfo : EIATTR_CUDA_API_VERSION
	.align		4
        /*0000*/ 	.byte	0x04, 0x37
        /*0002*/ 	.short	(.L_35 - .L_34)
.L_34:
        /*0004*/ 	.word	0x00000082


	//----- nvinfo : EIATTR_KPARAM_INFO
	.align		4
.L_35:
        /*0008*/ 	.byte	0x04, 0x17
        /*000a*/ 	.short	(.L_37 - .L_36)
.L_36:
        /*000c*/ 	.word	0x00000000
        /*0010*/ 	.short	0x0004
        /*0012*/ 	.short	0x001c
        /*0014*/ 	.byte	0x00, 0xf0, 0x11, 0x00


	//----- nvinfo : EIATTR_KPARAM_INFO
	.align		4
.L_37:
        /*0018*/ 	.byte	0x04, 0x17
        /*001a*/ 	.short	(.L_39 - .L_38)
.L_38:
        /*001c*/ 	.word	0x00000000
        /*0020*/ 	.short	0x0003
        /*0022*/ 	.short	0x0018
        /*0024*/ 	.byte	0x00, 0xf0, 0x11, 0x00


	//----- nvinfo : EIATTR_KPARAM_INFO
	.align		4
.L_39:
        /*0028*/ 	.byte	0x04, 0x17
        /*002a*/ 	.short	(.L_41 - .L_40)
.L_40:
        /*002c*/ 	.word	0x00000000
        /*0030*/ 	.short	0x0002
        /*0032*/ 	.short	0x0010
        /*0034*/ 	.byte	0x00, 0xf5, 0x21, 0x00


	//----- nvinfo : EIATTR_KPARAM_INFO
	.align		4
.L_41:
        /*0038*/ 	.byte	0x04, 0x17
        /*003a*/ 	.short	(.L_43 - .L_42)
.L_42:
        /*003c*/ 	.word	0x00000000
        /*0040*/ 	.short	0x0001
        /*0042*/ 	.short	0x0008
        /*0044*/ 	.byte	0x00, 0xf5, 0x21, 0x00


	//----- nvinfo : EIATTR_KPARAM_INFO
	.align		4
.L_43:
        /*0048*/ 	.byte	0x04, 0x17
        /*004a*/ 	.short	(.L_45 - .L_44)
.L_44:
        /*004c*/ 	.word	0x00000000
        /*0050*/ 	.short	0x0000
        /*0052*/ 	.short	0x0000
        /*0054*/ 	.byte	0x00, 0xf5, 0x21, 0x00


	//----- nvinfo : EIATTR_SPARSE_MMA_MASK
	.align		4
.L_45:
        /*0058*/ 	.byte	0x03, 0x50
        /*005a*/ 	.short	0x0000


	//----- nvinfo : EIATTR_MAXREG_COUNT
	.align		4
        /*005c*/ 	.byte	0x03, 0x1b
        /*005e*/ 	.short	0x00ff


	//----- nvinfo : EIATTR_MERCURY_ISA_VERSION
	.align		4
        /*0060*/ 	.byte	0x03, 0x5f
        /*0062*/ 	.short	0x0101


	//----- nvinfo : EIATTR_VRC_CTA_INIT_COUNT
	.align		4
        /*0064*/ 	.byte	0x02, 0x4a
	.zero		1
	.zero		1


	//----- nvinfo : EIATTR_EXIT_INSTR_OFFSETS
	.align		4
        /*0068*/ 	.byte	0x04, 0x1c
        /*006a*/ 	.short	(.L_47 - .L_46)


	//   ....[0]....
.L_46:
        /*006c*/ 	.word	0x000000c0


	//   ....[1]....
        /*0070*/ 	.word	0x00000190


	//----- nvinfo : EIATTR_CBANK_PARAM_SIZE
	.align		4
.L_47:
        /*0074*/ 	.byte	0x03, 0x19
        /*0076*/ 	.short	0x0020


	//----- nvinfo : EIATTR_PARAM_CBANK
	.align		4
        /*0078*/ 	.byte	0x04, 0x0a
        /*007a*/ 	.short	(.L_49 - .L_48)
	.align		4
.L_48:
        /*007c*/ 	.word	index@(.nv.constant0._Z12add_matricesPfS_S_ii)
        /*0080*/ 	.short	0x0380
        /*0082*/ 	.short	0x0020


	//----- nvinfo : EIATTR_SW_WAR
	.align		4
.L_49:
        /*0084*/ 	.byte	0x04, 0x36
        /*0086*/ 	.short	(.L_51 - .L_50)
.L_50:
        /*0088*/ 	.word	0x00000008
.L_51:


//--------------------- .nv.callgraph             --------------------------
	.section	.nv.callgraph,"",@"SHT_CUDA_CALLGRAPH"
	.align	4
	.sectionentsize	8
	.align		4
        /*0000*/ 	.word	0x00000000
	.align		4
        /*0004*/ 	.word	0xffffffff
	.align		4
        /*0008*/ 	.word	0x00000000
	.align		4
        /*000c*/ 	.word	0xfffffffe
	.align		4
        /*0010*/ 	.word	0x00000000
	.align		4
        /*0014*/ 	.word	0xfffffffd
	.align		4
        /*0018*/ 	.word	0x00000000
	.align		4
        /*001c*/ 	.word	0xfffffffc


//--------------------- .text._Z14matmul_simple_PfS_S_iiii --------------------------
	.section	.text._Z14matmul_simple_PfS_S_iiii,"ax",@progbits
	.align	128
        .global         _Z14matmul_simple_PfS_S_iiii
        .type           _Z14matmul_simple_PfS_S_iiii,@function
        .size           _Z14matmul_simple_PfS_S_iiii,(.L_x_6 - _Z14matmul_simple_PfS_S_iiii)
        .other          _Z14matmul_simple_PfS_S_iiii,@"STO_CUDA_ENTRY STV_DEFAULT"
_Z14matmul_simple_PfS_S_iiii:
.text._Z14matmul_simple_PfS_S_iiii:
[----:B------:R-:W-:Y:S01]  /*0000*/  LDC R1, c[0x0][0x37c] ;  /* 0x0000df00ff017b82 */ /* 0x000fe20000000800 */
[----:B------:R-:W0:Y:S07]  /*0010*/  S2R R5, SR_TID.X ;  /* 0x0000000000057919 */ /* 0x000e2e0000002100 */
[----:B------:R-:W1:Y:S01]  /*0020*/  LDC R16, c[0x0][0x364] ;  /* 0x0000d900ff107b82 */ /* 0x000e620000000800 */
[----:B------:R-:W2:Y:S01]  /*0030*/  LDCU UR6, c[0x0][0x398] ;  /* 0x00007300ff0677ac */ /* 0x000ea20008000800 */
[----:B------:R-:W1:Y:S06]  /*0040*/  S2R R3, SR_TID.Y ;  /* 0x0000000000037919 */ /* 0x000e6c0000002200 */
[----:B------:R-:W0:Y:S08]  /*0050*/  S2UR UR5, SR_CTAID.X ;  /* 0x00000000000579c3 */ /* 0x000e300000002500 */
[----:B------:R-:W0:Y:S08]  /*0060*/  LDC R0, c[0x0][0x360] ;  /* 0x0000d800ff007b82 */ /* 0x000e300000000800 */
[----:B------:R-:W1:Y:S08]  /*0070*/  S2UR UR4, SR_CTAID.Y ;  /* 0x00000000000479c3 */ /* 0x000e700000002600 */
[----:B------:R-:W3:Y:S01]  /*0080*/  LDC R17, c[0x0][0x3a4] ;  /* 0x0000e900ff117b82 */ /* 0x000ee20000000800 */
[----:B0-----:R-:W-:-:S02]  /*0090*/  IMAD R0, R0, UR5, R5 ;  /* 0x0000000500007c24 */ /* 0x001fc4000f8e0205 */
[----:B-1----:R-:W-:-:S03]  /*00a0*/  IMAD R16, R16, UR4, R3 ;  /* 0x0000000410107c24 */ /* 0x002fc6000f8e0203 */
[----:B---3--:R-:W-:-:S04]  /*00b0*/  ISETP.GE.AND P0, PT, R0, R17, PT ;  /* 0x000000110000720c */ /* 0x008fc80003f06270 */
[----:B--2---:R-:W-:-:S13]  /*00c0*/  ISETP.GE.OR P0, PT, R16, UR6, P0 ;  /* 0x0000000610007c0c */ /* 0x004fda0008706670 */
[----:B------:R-:W-:Y:S05]  /*00d0*/  @P0 EXIT ;  /* 0x000000000000094d */ /* 0x000fea0003800000 */
[----:B------:R-:W0:Y:S01]  /*00e0*/  LDC R19, c[0x0][0x39c] ;  /* 0x0000e700ff137b82 */ /* 0x000e220000000800 */
[----:B------:R-:W1:Y:S01]  /*00f0*/  LDCU.64 UR4, c[0x0][0x358] ;  /* 0x00006b00ff0477ac */ /* 0x000e620008000a00 */
[----:B------:R-:W-:Y:S01]  /*0100*/  HFMA2 R24, -RZ, RZ, 0, 0 ;  /* 0x00000000ff187431 */ /* 0x000fe200000001ff */
[----:B0-----:R-:W-:-:S13]  /*0110*/  ISETP.GE.AND P0, PT, R19, 0x1, PT ;  /* 0x000000011300780c */ /* 0x001fda0003f06270 */
[----:B-1----:R-:W-:Y:S05]  /*0120*/  @!P0 BRA `(.L_x_0) ;  /* 0x0000000400e08947 */ /* 0x002fea0003800000 */
[C---:B------:R-:W-:Y:S01]  /*0130*/  ISETP.GE.U32.AND P1, PT, R19.reuse, 0x8, PT ;  /* 0x000000081300780c */ /* 0x040fe20003f26070 */
[----:B------:R-:W-:Y:S01]  /*0140*/  IMAD R20, R16, R19, RZ ;  /* 0x0000001310147224 */ /* 0x000fe200078e02ff */
[----:B------:R-:W-:Y:S02]  /*0150*/  LOP3.LUT R27, R19, 0x7, RZ, 0xc0, !PT ;  /* 0x00000007131b7812 */ /* 0x000fe400078ec0ff */
[----:B------:R-:W-:Y:S02]  /*0160*/  MOV R24, RZ ;  /* 0x000000ff00187202 */ /* 0x000fe40000000f00 */
[----:B------:R-:W-:Y:S02]  /*0170*/  ISETP.NE.AND P0, PT, R27, RZ, PT ;  /* 0x000000ff1b00720c */ /* 0x000fe40003f05270 */
[----:B------:R-:W-:-:S05]  /*0180*/  MOV R21, RZ ;  /* 0x000000ff00157202 */ /* 0x000fca0000000f00 */
[----:B------:R-:W-:Y:S06]  /*0190*/  @!P1 BRA `(.L_x_1) ;  /* 0x0000000000c49947 */ /* 0x000fec0003800000 */
[----:B------:R-:W0:Y:S01]  /*01a0*/  LDC.64 R2, c[0x0][0x380] ;  /* 0x0000e000ff027b82 */ /* 0x000e220000000a00 */
[----:B------:R-:W-:Y:S02]  /*01b0*/  LOP3.LUT R21, R19, 0x7ffffff8, RZ, 0xc0, !PT ;  /* 0x7ffffff813157812 */ /* 0x000fe400078ec0ff */
[----:B------:R-:W-:Y:S02]  /*01c0*/  MOV R24, RZ ;  /* 0x000000ff00187202 */ /* 0x000fe40000000f00 */
[----:B------:R-:W-:Y:S02]  /*01d0*/  MOV R18, R0 ;  /* 0x0000000000127202 */ /* 0x000fe40000000f00 */
[----:B------:R-:W-:Y:S01]  /*01e0*/  IADD3 R22, PT, PT, -R21, RZ, RZ ;  /* 0x000000ff15167210 */ /* 0x000fe20007ffe1ff */
[----:B0-----:R-:W-:-:S03]  /*01f0*/  IMAD.WIDE.U32 R2, R20, 0x4, R2 ;  /* 0x0000000414027825 */ /* 0x001fc600078e0002 */
[----:B------:R-:W-:-:S04]  /*0200*/  IADD3 R4, P1, PT, R2, 0x10, RZ ;  /* 0x0000001002047810 */ /* 0x000fc80007f3e0ff */
[----:B------:R-:W-:-:S09]  /*0210*/  IADD3.X R5, PT, PT, RZ, R3, RZ, P1, !PT ;  /* 0x00000003ff057210 */ /* 0x000fd20000ffe4ff */
.L_x_2:
[----:B------:R-:W0:Y:S01]  /*0220*/  LDC.64 R14, c[0x0][0x388] ;  /* 0x0000e200ff0e7b82 */ /* 0x000e220000000a00 */
[----:B------:R-:W-:Y:S02]  /*0230*/  MOV R2, R4 ;  /* 0x0000000400027202 */ /* 0x000fe40000000f00 */
[----:B------:R-:W-:-:S05]  /*0240*/  MOV R3, R5 ;  /* 0x0000000500037202 */ /* 0x000fca0000000f00 */
[----:B------:R-:W2:Y:S04]  /*0250*/  LDG.E R25, desc[UR4][R2.64+-0x10] ;  /* 0xfffff00402197981 */ /* 0x000ea8000c1e1900 */
[----:B------:R-:W3:Y:S04]  /*0260*/  LDG.E R23, desc[UR4][R2.64+-0xc] ;  /* 0xfffff40402177981 */ /* 0x000ee8000c1e1900 */
[----:B------:R-:W4:Y:S04]  /*0270*/  LDG.E R29, desc[UR4][R2.64+-0x8] ;  /* 0xfffff804021d7981 */ /* 0x000f28000c1e1900 */
[----:B------:R-:W5:Y:S01]  /*0280*/  LDG.E R28, desc[UR4][R2.64+-0x4] ;  /* 0xfffffc04021c7981 */ /* 0x000f62000c1e1900 */
[----:B0-----:R-:W-:-:S05]  /*0290*/  IMAD.WIDE R14, R18, 0x4, R14 ;  /* 0x00000004120e7825 */ /* 0x001fca00078e020e */
[----:B------:R0:W2:Y:S01]  /*02a0*/  LDG.E R26, desc[UR4][R14.64] ;  /* 0x000000040e1a7981 */ /* 0x0000a2000c1e1900 */
[----:B------:R-:W-:-:S04]  /*02b0*/  IMAD.WIDE R12, R17, 0x4, R14 ;  /* 0x00000004110c7825 */ /* 0x000fc800078e020e */
[C---:B------:R-:W-:Y:S02]  /*02c0*/  IMAD.WIDE R4, R17.reuse, 0x4, R12 ;  /* 0x0000000411047825 */ /* 0x040fe400078e020c */
[----:B------:R-:W3:Y:S02]  /*02d0*/  LDG.E R12, desc[UR4][R12.64] ;  /* 0x000000040c0c7981 */ /* 0x000ee4000c1e1900 */
[C---:B------:R-:W-:Y:S02]  /*02e0*/  IMAD.WIDE R8, R17.reuse, 0x4, R4 ;  /* 0x0000000411087825 */ /* 0x040fe400078e0204 */
[----:B------:R-:W4:Y:S02]  /*02f0*/  LDG.E R4, desc[UR4][R4.64] ;  /* 0x0000000404047981 */ /* 0x000f24000c1e1900 */
[C---:B------:R-:W-:Y:S02]  /*0300*/  IMAD.WIDE R6, R17.reuse, 0x4, R8 ;  /* 0x0000000411067825 */ /* 0x040fe400078e0208 */
[----:B------:R-:W5:Y:S02]  /*0310*/  LDG.E R8, desc[UR4][R8.64] ;  /* 0x0000000408087981 */ /* 0x000f64000c1e1900 */
[----:B------:R-:W-:-:S02]  /*0320*/  IMAD.WIDE R10, R17, 0x4, R6 ;  /* 0x00000004110a7825 */ /* 0x000fc400078e0206 */
[----:B------:R-:W5:Y:S04]  /*0330*/  LDG.E R5, desc[UR4][R2.64] ;  /* 0x0000000402057981 */ /* 0x000f68000c1e1900 */
[----:B------:R-:W5:Y:S01]  /*0340*/  LDG.E R6, desc[UR4][R6.64] ;  /* 0x0000000406067981 */ /* 0x000f62000c1e1900 */
[----:B0-----:R-:W-:-:S03]  /*0350*/  IMAD.WIDE R14, R17, 0x4, R10 ;  /* 0x00000004110e7825 */ /* 0x001fc600078e020a */
[----:B------:R-:W5:Y:S04]  /*0360*/  LDG.E R10, desc[UR4][R10.64] ;  /* 0x000000040a0a7981 */ /* 0x000f68000c1e1900 */
[----:B------:R-:W5:Y:S04]  /*0370*/  LDG.E R13, desc[UR4][R14.64] ;  /* 0x000000040e0d7981 */ /* 0x000f68000c1e1900 */
[----:B------:R-:W5:Y:S04]  /*0380*/  LDG.E R7, desc[UR4][R2.64+0x4] ;  /* 0x0000040402077981 */ /* 0x000f68000c1e1900 */
[----:B------:R-:W5:Y:S01]  /*0390*/  LDG.E R9, desc[UR4][R2.64+0xc] ;  /* 0x00000c0402097981 */ /* 0x000f62000c1e1900 */
[----:B--2---:R-:W-:Y:S01]  /*03a0*/  FFMA R26, R25, R26, R24 ;  /* 0x0000001a191a7223 */ /* 0x004fe20000000018 */
[----:B------:R-:W-:-:S02]  /*03b0*/  IMAD.WIDE R24, R17, 0x4, R14 ;  /* 0x0000000411187825 */ /* 0x000fc400078e020e */
[----:B------:R-:W2:Y:S04]  /*03c0*/  LDG.E R14, desc[UR4][R2.64+0x8] ;  /* 0x00000804020e7981 */ /* 0x000ea8000c1e1900 */
[----:B------:R-:W2:Y:S01]  /*03d0*/  LDG.E R24, desc[UR4][R24.64] ;  /* 0x0000000418187981 */ /* 0x000ea2000c1e1900 */
[----:B---3--:R-:W-:Y:S01]  /*03e0*/  FFMA R12, R23, R12, R26 ;  /* 0x0000000c170c7223 */ /* 0x008fe2000000001a */
[----:B------:R-:W-:-:S03]  /*03f0*/  IADD3 R22, PT, PT, R22, 0x8, RZ ;  /* 0x0000000816167810 */ /* 0x000fc60007ffe0ff */
[----:B----4-:R-:W-:Y:S01]  /*0400*/  FFMA R29, R29, R4, R12 ;  /* 0x000000041d1d7223 */ /* 0x010fe2000000000c */
[----:B------:R-:W-:-:S03]  /*0410*/  ISETP.NE.AND P1, PT, R22, RZ, PT ;  /* 0x000000ff1600720c */ /* 0x000fc60003f25270 */
[----:B-----5:R-:W-:Y:S01]  /*0420*/  FFMA R8, R28, R8, R29 ;  /* 0x000000081c087223 */ /* 0x020fe2000000001d */
[----:B------:R-:W-:-:S03]  /*0430*/  IADD3 R4, P2, PT, R2, 0x20, RZ ;  /* 0x0000002002047810 */ /* 0x000fc60007f5e0ff */
[----:B------:R-:W-:Y:S01]  /*0440*/  FFMA R6, R5, R6, R8 ;  /* 0x0000000605067223 */ /* 0x000fe20000000008 */
[----:B------:R-:W-:Y:S02]  /*0450*/  IADD3.X R5, PT, PT, RZ, R3, RZ, P2, !PT ;  /* 0x00000003ff057210 */ /* 0x000fe400017fe4ff */
[----:B------:R-:W-:Y:S01]  /*0460*/  LEA R18, R17, R18, 0x3 ;  /* 0x0000001211127211 */ /* 0x000fe200078e18ff */
[----:B------:R-:W-:-:S04]  /*0470*/  FFMA R7, R7, R10, R6 ;  /* 0x0000000a07077223 */ /* 0x000fc80000000006 */
[----:B--2---:R-:W-:-:S04]  /*0480*/  FFMA R14, R14, R13, R7 ;  /* 0x0000000d0e0e7223 */ /* 0x004fc80000000007 */
[----:B------:R-:W-:Y:S01]  /*0490*/  FFMA R24, R9, R24, R14 ;  /* 0x0000001809187223 */ /* 0x000fe2000000000e */
[----:B------:R-:W-:Y:S06]  /*04a0*/  @P1 BRA `(.L_x_2) ;  /* 0xfffffffc005c1947 */ /* 0x000fec000383ffff */
.L_x_1:
[----:B------:R-:W-:Y:S05]  /*04b0*/  @!P0 BRA `(.L_x_0) ;  /* 0x0000000000fc8947 */ /* 0x000fea0003800000 */
[----:B------:R-:W-:Y:S02]  /*04c0*/  ISETP.GE.U32.AND P1, PT, R27, 0x4, PT ;  /* 0x000000041b00780c */ /* 0x000fe40003f26070 */
[----:B------:R-:W-:-:S04]  /*04d0*/  LOP3.LUT R14, R19, 0x3, RZ, 0xc0, !PT ;  /* 0x00000003130e7812 */ /* 0x000fc800078ec0ff */
[----:B------:R-:W-:-:S07]  /*04e0*/  ISETP.NE.AND P0, PT, R14, RZ, PT ;  /* 0x000000ff0e00720c */ /* 0x000fce0003f05270 */
[----:B------:R-:W-:Y:S06]  /*04f0*/  @!P1 BRA `(.L_x_3) ;  /* 0x00000000006c9947 */ /* 0x000fec0003800000 */
[----:B------:R-:W0:Y:S01]  /*0500*/  LDC.64 R4, c[0x0][0x388] ;  /* 0x0000e200ff047b82 */ /* 0x000e220000000a00 */
[----:B------:R-:W1:Y:S01]  /*0510*/  LDCU.64 UR6, c[0x0][0x380] ;  /* 0x00007000ff0677ac */ /* 0x000e620008000a00 */
[----:B------:R-:W-:Y:S01]  /*0520*/  IMAD R7, R21, R17, R0 ;  /* 0x0000001115077224 */ /* 0x000fe200078e0200 */
[CC--:B------:R-:W-:Y:S02]  /*0530*/  IADD3 R3, PT, PT, R20.reuse, R21.reuse, RZ ;  /* 0x0000001514037210 */ /* 0x0c0fe40007ffe0ff */
[----:B------:R-:W-:-:S03]  /*0540*/  IADD3 R8, P1, PT, R20, R21, RZ ;  /* 0x0000001514087210 */ /* 0x000fc60007f3e0ff */
[----:B------:R-:W2:Y:S01]  /*0550*/  LDC.64 R12, c[0x0][0x380] ;  /* 0x0000e000ff0c7b82 */ /* 0x000ea20000000a00 */
[----:B0-----:R-:W-:-:S04]  /*0560*/  IMAD.WIDE R4, R7, 0x4, R4 ;  /* 0x0000000407047825 */ /* 0x001fc800078e0204 */
[----:B------:R-:W-:Y:S02]  /*0570*/  IMAD.WIDE R6, R17, 0x4, R4 ;  /* 0x0000000411067825 */ /* 0x000fe400078e0204 */
[----:B------:R-:W3:Y:S02]  /*0580*/  LDG.E R4, desc[UR4][R4.64] ;  /* 0x0000000404047981 */ /* 0x000ee4000c1e1900 */
[----:B--2---:R-:W-:Y:S01]  /*0590*/  IMAD.WIDE.U32 R12, R3, 0x4, R12 ;  /* 0x00000004030c7825 */ /* 0x004fe200078e000c */
[----:B------:R-:W-:Y:S02]  /*05a0*/  IADD3.X R3, PT, PT, RZ, RZ, RZ, P1, !PT ;  /* 0x000000ffff037210 */ /* 0x000fe40000ffe4ff */
[----:B-1----:R-:W-:-:S03]  /*05b0*/  LEA R2, P1, R8, UR6, 0x2 ;  /* 0x0000000608027c11 */ /* 0x002fc6000f8210ff */
[----:B------:R-:W3:Y:S01]  /*05c0*/  LDG.E R13, desc[UR4][R12.64] ;  /* 0x000000040c0d7981 */ /* 0x000ee2000c1e1900 */
[----:B------:R-:W-:Y:S01]  /*05d0*/  LEA.HI.X R3, R8, UR7, R3, 0x2, P1 ;  /* 0x0000000708037c11 */ /* 0x000fe200088f1403 */
[C---:B------:R-:W-:Y:S02]  /*05e0*/  IMAD.WIDE R8, R17.reuse, 0x4, R6 ;  /* 0x0000000411087825 */ /* 0x040fe400078e0206 */
[----:B------:R-:W2:Y:S04]  /*05f0*/  LDG.E R6, desc[UR4][R6.64] ;  /* 0x0000000406067981 */ /* 0x000ea8000c1e1900 */
[----:B------:R-:W2:Y:S01]  /*0600*/  LDG.E R15, desc[UR4][R2.64+0x4] ;  /* 0x00000404020f7981 */ /* 0x000ea2000c1e1900 */
[----:B------:R-:W-:-:S03]  /*0610*/  IMAD.WIDE R10, R17, 0x4, R8 ;  /* 0x00000004110a7825 */ /* 0x000fc600078e0208 */
[----:B------:R-:W4:Y:S04]  /*0620*/  LDG.E R22, desc[UR4][R8.64] ;  /* 0x0000000408167981 */ /* 0x000f28000c1e1900 */
[----:B------:R-:W4:Y:S04]  /*0630*/  LDG.E R18, desc[UR4][R2.64+0x8] ;  /* 0x0000080402127981 */ /* 0x000f28000c1e1900 */
[----:B------:R-:W5:Y:S04]  /*0640*/  LDG.E R26, desc[UR4][R2.64+0xc] ;  /* 0x00000c04021a7981 */ /* 0x000f68000c1e1900 */
[----:B------:R-:W5:Y:S01]  /*0650*/  LDG.E R10, desc[UR4][R10.64] ;  /* 0x000000040a0a7981 */ /* 0x000f62000c1e1900 */
[----:B------:R-:W-:Y:S01]  /*0660*/  IADD3 R21, PT, PT, R21, 0x4, RZ ;  /* 0x0000000415157810 */ /* 0x000fe20007ffe0ff */
[----:B---3--:R-:W-:-:S04]  /*0670*/  FFMA R24, R13, R4, R24 ;  /* 0x000000040d187223 */ /* 0x008fc80000000018 */
[----:B--2---:R-:W-:-:S04]  /*0680*/  FFMA R15, R15, R6, R24 ;  /* 0x000000060f0f7223 */ /* 0x004fc80000000018 */
[----:B----4-:R-:W-:-:S04]  /*0690*/  FFMA R15, R18, R22, R15 ;  /* 0x00000016120f7223 */ /* 0x010fc8000000000f */
[----:B-----5:R-:W-:-:S07]  /*06a0*/  FFMA R24, R26, R10, R15 ;  /* 0x0000000a1a187223 */ /* 0x020fce000000000f */
.L_x_3:
[----:B------:R-:W-:Y:S05]  /*06b0*/  @!P0 BRA `(.L_x_0) ;  /* 0x00000000007c8947 */ /* 0x000fea0003800000 */
[----:B------:R-:W-:Y:S01]  /*06c0*/  ISETP.NE.AND P1, PT, R14, 0x1, PT ;  /* 0x000000010e00780c */ /* 0x000fe20003f25270 */
[----:B------:R-:W0:Y:S01]  /*06d0*/  LDC.64 R10, c[0x0][0x380] ;  /* 0x0000e000ff0a7b82 */ /* 0x000e220000000a00 */
[----:B------:R-:W-:-:S04]  /*06e0*/  LOP3.LUT R19, R19, 0x1, RZ, 0xc0, !PT ;  /* 0x0000000113137812 */ /* 0x000fc800078ec0ff */
[----:B------:R-:W-:-:S03]  /*06f0*/  ISETP.NE.U32.AND P0, PT, R19, 0x1, PT ;  /* 0x000000011300780c */ /* 0x000fc60003f05070 */
[----:B------:R-:W1:Y:S04]  /*0700*/  LDC.64 R8, c[0x0][0x388] ;  /* 0x0000e200ff087b82 */ /* 0x000e680000000a00 */
[CC--:B------:R-:W-:Y:S02]  /*0710*/  @P1 IADD3 R13, PT, PT, R20.reuse, R21.reuse, RZ ;  /* 0x00000015140d1210 */ /* 0x0c0fe40007ffe0ff */
[----:B------:R-:W-:Y:S02]  /*0720*/  @P1 IADD3 R12, P2, PT, R20, R21, RZ ;  /* 0x00000015140c1210 */ /* 0x000fe40007f5e0ff */
[----:B------:R-:W2:Y:S02]  /*0730*/  @P1 LDC.64 R2, c[0x0][0x380] ;  /* 0x0000e000ff021b82 */ /* 0x000ea40000000a00 */
[----:B------:R-:W-:-:S06]  /*0740*/  @P1 IADD3.X R14, PT, PT, RZ, RZ, RZ, P2, !PT ;  /* 0x000000ffff0e1210 */ /* 0x000fcc00017fe4ff */
[----:B------:R-:W3:Y:S01]  /*0750*/  LDC.64 R4, c[0x0][0x380] ;  /* 0x0000e000ff047b82 */ /* 0x000ee20000000a00 */
[----:B0-----:R-:W-:-:S04]  /*0760*/  @P1 IMAD.WIDE.U32 R10, R13, 0x4, R10 ;  /* 0x000000040d0a1825 */ /* 0x001fc800078e000a */
[C---:B------:R-:W-:Y:S01]  /*0770*/  @P1 IMAD R13, R21.reuse, R17, R0 ;  /* 0x00000011150d1224 */ /* 0x040fe200078e0200 */
[----:B------:R-:W-:Y:S01]  /*0780*/  @P1 IADD3 R21, PT, PT, R21, 0x2, RZ ;  /* 0x0000000215151810 */ /* 0x000fe20007ffe0ff */
[----:B------:R-:W4:Y:S01]  /*0790*/  @P1 LDG.E R11, desc[UR4][R10.64] ;  /* 0x000000040a0b1981 */ /* 0x000f22000c1e1900 */
[----:B------:R-:W0:Y:S01]  /*07a0*/  LDC.64 R6, c[0x0][0x388] ;  /* 0x0000e200ff067b82 */ /* 0x000e220000000a00 */
[----:B-1----:R-:W-:Y:S01]  /*07b0*/  @P1 IMAD.WIDE R8, R13, 0x4, R8 ;  /* 0x000000040d081825 */ /* 0x002fe200078e0208 */
[----:B------:R-:W-:Y:S02]  /*07c0*/  @!P0 IADD3 R15, PT, PT, R20, R21, RZ ;  /* 0x00000015140f8210 */ /* 0x000fe40007ffe0ff */
[----:B--2---:R-:W-:Y:S01]  /*07d0*/  @P1 LEA R2, P2, R12, R2, 0x2 ;  /* 0x000000020c021211 */ /* 0x004fe200078410ff */
[----:B------:R-:W-:-:S03]  /*07e0*/  @!P0 IMAD R21, R21, R17, R0 ;  /* 0x0000001115158224 */ /* 0x000fc600078e0200 */
[----:B------:R-:W-:Y:S01]  /*07f0*/  @P1 LEA.HI.X R3, R12, R3, R14, 0x2, P2 ;  /* 0x000000030c031211 */ /* 0x000fe200010f140e */
[----:B------:R-:W-:Y:S01]  /*0800*/  @P1 IMAD.WIDE R12, R17, 0x4, R8 ;  /* 0x00000004110c1825 */ /* 0x000fe200078e0208 */
[----:B------:R-:W4:Y:S03]  /*0810*/  @P1 LDG.E R14, desc[UR4][R8.64] ;  /* 0x00000004080e1981 */ /* 0x000f26000c1e1900 */
[----:B---3--:R-:W-:Y:S01]  /*0820*/  @!P0 IMAD.WIDE.U32 R4, R15, 0x4, R4 ;  /* 0x000000040f048825 */ /* 0x008fe200078e0004 */
[----:B------:R-:W2:Y:S04]  /*0830*/  @P1 LDG.E R2, desc[UR4][R2.64+0x4] ;  /* 0x0000040402021981 */ /* 0x000ea8000c1e1900 */
[----:B------:R-:W2:Y:S01]  /*0840*/  @P1 LDG.E R12, desc[UR4][R12.64] ;  /* 0x000000040c0c1981 */ /* 0x000ea2000c1e1900 */
[----:B0-----:R-:W-:-:S03]  /*0850*/  @!P0 IMAD.WIDE R6, R21, 0x4, R6 ;  /* 0x0000000415068825 */ /* 0x001fc600078e0206 */
[----:B------:R-:W3:Y:S04]  /*0860*/  @!P0 LDG.E R5, desc[UR4][R4.64] ;  /* 0x0000000404058981 */ /* 0x000ee8000c1e1900 */
[----:B------:R-:W3:Y:S01]  /*0870*/  @!P0 LDG.E R6, desc[UR4][R6.64] ;  /* 0x0000000406068981 */ /* 0x000ee2000c1e1900 */
[----:B----4-:R-:W-:-:S04]  /*0880*/  @P1 FFMA R11, R11, R14, R24 ;  /* 0x0000000e0b0b1223 */ /* 0x010fc80000000018 */
[----:B--2---:R-:W-:-:S04]  /*0890*/  @P1 FFMA R24, R2, R12, R11 ;  /* 0x0000000c02181223 */ /* 0x004fc8000000000b */
[----:B---3--:R-:W-:-:S07]  /*08a0*/  @!P0 FFMA R24, R5, R6, R24 ;  /* 0x0000000605188223 */ /* 0x008fce0000000018 */
.L_x_0:
[----:B------:R-:W0:Y:S01]  /*08b0*/  LDC.64 R2, c[0x0][0x390] ;  /* 0x0000e400ff027b82 */ /* 0x000e220000000a00 */
[----:B------:R-:W-:-:S04]  /*08c0*/  IMAD R17, R16, R17, R0 ;  /* 0x0000001110117224 */ /* 0x000fc800078e0200 */
[----:B0-----:R-:W-:-:S05]  /*08d0*/  IMAD.WIDE R2, R17, 0x4, R2 ;  /* 0x0000000411027825 */ /* 0x001fca00078e0202 */
[----:B------:R-:W-:Y:S01]  /*08e0*/  STG.E desc[UR4][R2.64], R24 ;  /* 0x0000001802007986 */ /* 0x000fe2000c101904 */
[----:B------:R-:W-:Y:S05]  /*08f0*/  EXIT ;  /* 0x000000000000794d */ /* 0x000fea0003800000 */
.L_x_4:
[----:B------:R-:W-:-:S00]  /*0900*/  BRA `(.L_x_4) ;  /* 0xfffffffc00fc7947 */ /* 0x000fc0000383ffff */
[----:B------:R-:W-:-:S00]  /*0910*/  NOP ;  /* 0x0000000000007918 */ /* 0x000fc00000000000 */
        /* <DEDUP_REMOVED lines=14> */
.L_x_6:


//--------------------- .text._Z12add_matricesPfS_S_ii --------------------------
	.section	.text._Z12add_matricesPfS_S_ii,"ax",@progbits
	.align	128
        .global         _Z12add_matricesPfS_S_ii
        .type           _Z12add_matricesPfS_S_ii,@function
        .size           _Z12add_matricesPfS_S_ii,(.L_x_7 - _Z12add_matricesPfS_S_ii)
        .other          _Z12add_matricesPfS_S_ii,@"STO_CUDA_ENTRY STV_DEFAULT"
_Z12add_matricesPfS_S_ii:
.text._Z12add_matricesPfS_S_ii:
[----:B------:R-:W-:Y:S01]  /*0000*/  LDC R1, c[0x0][0x37c] ;  /* 0x0000df00ff017b82 */ /* 0x000fe20000000800 */
[----:B------:R-:W0:Y:S07]  /*0010*/  S2R R2, SR_TID.X ;  /* 0x0000000000027919 */ /* 0x000e2e0000002100 */
[----:B------:R-:W1:Y:S01]  /*0020*/  LDC R0, c[0x0][0x364] ;  /* 0x0000d900ff007b82 */ /* 0x000e620000000800 */
[----:B------:R-:W2:Y:S01]  /*0030*/  LDCU.64 UR6, c[0x0][0x398] ;  /* 0x00007300ff0677ac */ /* 0x000ea20008000a00 */
[----:B------:R-:W1:Y:S06]  /*0040*/  S2R R3, SR_TID.Y ;  /* 0x0000000000037919 */ /* 0x000e6c0000002200 */
[----:B------:R-:W0:Y:S08]  /*0050*/  S2UR UR5, SR_CTAID.X ;  /* 0x00000000000579c3 */ /* 0x000e300000002500 */
[----:B------:R-:W0:Y:S08]  /*0060*/  LDC R7, c[0x0][0x360] ;  /* 0x0000d800ff077b82 */ /* 0x000e300000000800 */
[----:B------:R-:W1:Y:S01]  /*0070*/  S2UR UR4, SR_CTAID.Y ;  /* 0x00000000000479c3 */ /* 0x000e620000002600 */
[----:B0-----:R-:W-:-:S05]  /*0080*/  IMAD R7, R7, UR5, R2 ;  /* 0x0000000507077c24 */ /* 0x001fca000f8e0202 */
[----:B--2---:R-:W-:Y:S01]  /*0090*/  ISETP.GE.AND P0, PT, R7, UR7, PT ;  /* 0x0000000707007c0c */ /* 0x004fe2000bf06270 */
[----:B-1----:R-:W-:-:S05]  /*00a0*/  IMAD R0, R0, UR4, R3 ;  /* 0x0000000400007c24 */ /* 0x002fca000f8e0203 */
[----:B------:R-:W-:-:S13]  /*00b0*/  ISETP.GE.OR P0, PT, R0, UR6, P0 ;  /* 0x0000000600007c0c */ /* 0x000fda0008706670 */
[----:B------:R-:W-:Y:S05]  /*00c0*/  @P0 EXIT ;  /* 0x000000000000094d */ /* 0x000fea0003800000 */
[----:B------:R-:W0:Y:S01]  /*00d0*/  LDC.64 R2, c[0x0][0x380] ;  /* 0x0000e000ff027b82 */ /* 0x000e220000000a00 */
[----:B------:R-:W1:Y:S01]  /*00e0*/  LDCU.64 UR4, c[0x0][0x358] ;  /* 0x00006b00ff0477ac */ /* 0x000e620008000a00 */
[----:B------:R-:W-:-:S06]  /*00f0*/  IMAD R9, R0, UR7, R7 ;  /* 0x0000000700097c24 */ /* 0x000fcc000f8e0207 */
[----:B------:R-:W2:Y:S08]  /*0100*/  LDC.64 R4, c[0x0][0x388] ;  /* 0x0000e200ff047b82 */ /* 0x000eb00000000a00 */
[----:B------:R-:W3:Y:S01]  /*0110*/  LDC.64 R6, c[0x0][0x390] ;  /* 0x0000e400ff067b82 */ /* 0x000ee20000000a00 */
[----:B0-----:R-:W-:-:S06]  /*0120*/  IMAD.WIDE R2, R9, 0x4, R2 ;  /* 0x0000000409027825 */ /* 0x001fcc00078e0202 */
[----:B-1----:R-:W4:Y:S01]  /*0130*/  LDG.E R2, desc[UR4][R2.64] ;  /* 0x0000000402027981 */ /* 0x002f22000c1e1900 */
[----:B--2---:R-:W-:-:S06]  /*0140*/  IMAD.WIDE R4, R9, 0x4, R4 ;  /* 0x0000000409047825 */ /* 0x004fcc00078e0204 */
[----:B------:R-:W4:Y:S01]  /*0150*/  LDG.E R5, desc[UR4][R4.64] ;  /* 0x0000000404057981 */ /* 0x000f22000c1e1900 */
[----:B---3--:R-:W-:-:S04]  /*0160*/  IMAD.WIDE R6, R9, 0x4, R6 ;  /* 0x0000000409067825 */ /* 0x008fc800078e0206 */
[----:B----4-:R-:W-:-:S05]  /*0170*/  FADD R9, R2, R5 ;  /* 0x0000000502097221 */ /* 0x010fca0000000000 */
[----:B------:R-:W-:Y:S01]  /*0180*/  STG.E desc[UR4][R6.64], R9 ;  /* 0x0000000906007986 */ /* 0x000fe2000c101904 */
[----:B------:R-:W-:Y:S05]  /*0190*/  EXIT ;  /* 0x000000000000794d */ /* 0x000fea0003800000 */
.L_x_5:
        /* <DEDUP_REMOVED lines=14> */
.L_x_7:


//--------------------- .nv.shared.reserved.0     --------------------------
	.section	.nv.shared.reserved.0,"aw",@nobits
	.weak		__nv_reservedSMEM_offset_0_alias
	.size		__nv_reservedSMEM_offset_0_alias, 0, 64
	.other		__nv_reservedSMEM_offset_0_alias,@"STO_CUDA_RESERVED_SHARED STV_DEFAULT"
__nv_reservedSMEM_offset_0_alias:
	.zero		0
	.zero		64


//--------------------- .nv.constant0._Z14matmul_simple_PfS_S_iiii --------------------------
	.section	.nv.constant0._Z14matmul_simple_PfS_S_iiii,"a",@progbits
	.sectionflags	@""
	.align	4
.nv.constant0._Z14matmul_simple_PfS_S_iiii:
	.zero		936


//--------------------- .nv.constant0._Z12add_matricesPfS_S_ii --------------------------
	.section	.nv.constant0._Z12add_matricesPfS_S_ii,"a",@progbits
	.sectionflags	@""
	.align	4
.nv.constant0._Z12add_matricesPfS_S_ii:
	.zero		928


//--------------------- SYMBOLS --------------------------

	.type		.nv.reservedSmem.offset0,@object
	.size		.nv.reservedSmem.offset0,0x4
